//
// Generated by NVIDIA NVVM Compiler
//
// Compiler Build ID: CL-36424714
// Cuda compilation tools, release 13.0, V13.0.88
// Based on NVVM 20.0.0
//

.version 9.0
.target sm_100
.address_size 64

	// .globl	_Z13vecadd_kernelPfS_S_i

.visible .entry _Z13vecadd_kernelPfS_S_i(
	.param .u64 .ptr .align 1 _Z13vecadd_kernelPfS_S_i_param_0,
	.param .u64 .ptr .align 1 _Z13vecadd_kernelPfS_S_i_param_1,
	.param .u64 .ptr .align 1 _Z13vecadd_kernelPfS_S_i_param_2,
	.param .u32 _Z13vecadd_kernelPfS_S_i_param_3
)
{
	.reg .pred 	%p<2>;
	.reg .b32 	%r<6>;
	.reg .b32 	%f<4>;
	.reg .b64 	%rd<11>;

	ld.param.u64 	%rd1, [_Z13vecadd_kernelPfS_S_i_param_0];
	ld.param.u64 	%rd2, [_Z13vecadd_kernelPfS_S_i_param_1];
	ld.param.u64 	%rd3, [_Z13vecadd_kernelPfS_S_i_param_2];
	ld.param.u32 	%r2, [_Z13vecadd_kernelPfS_S_i_param_3];
	mov.u32 	%r3, %ctaid.x;
	mov.u32 	%r4, %ntid.x;
	mov.u32 	%r5, %tid.x;
	mad.lo.s32 	%r1, %r3, %r4, %r5;
	setp.ge.s32 	%p1, %r1, %r2;
	@%p1 bra 	$L__BB0_2;
	cvta.to.global.u64 	%rd4, %rd1;
	cvta.to.global.u64 	%rd5, %rd2;
	cvta.to.global.u64 	%rd6, %rd3;
	mul.wide.s32 	%rd7, %r1, 4;
	add.s64 	%rd8, %rd4, %rd7;
	ld.global.f32 	%f1, [%rd8];
	add.s64 	%rd9, %rd5, %rd7;
	ld.global.f32 	%f2, [%rd9];
	add.f32 	%f3, %f1, %f2;
	add.s64 	%rd10, %rd6, %rd7;
	st.global.f32 	[%rd10], %f3;
$L__BB0_2:
	ret;

}


// ===== COMPILED SASS (sm_100) =====

	.target	sm_100

	.elftype	@"ET_EXEC"


//--------------------- .note.nv.tkinfo           --------------------------
	.section	.note.nv.tkinfo,"",@"SHT_NOTE"
	.sectionflags	@"SHF_NOTE_NV_TKINFO"
	.tkinfo
        /*0018*/ 	.word	0x00000002
        /*0030*/ 	.string	""
        /*0030*/ 	.string	"ptxas"
        /*0030*/ 	.string	"Cuda compilation tools, release 13.0, V13.0.88"
        /*0030*/ 	.string	"Build cuda_13.0.r13.0/compiler.36424714_0"
        /*0030*/ 	.string	"-arch sm_100 -m 64 "



//--------------------- .note.nv.cuinfo           --------------------------
	.section	.note.nv.cuinfo,"",@"SHT_NOTE"
	.sectionflags	@"SHF_NOTE_NV_CUINFO"
        /*0018*/ 	.short	0x0002
        /*001a*/ 	.short	0x0064
        /*001c*/ 	.short	0x0082
	.zero		2


//--------------------- .nv.info                  --------------------------
	.section	.nv.info,"",@"SHT_CUDA_INFO"
	.align	4


	//----- nvinfo : EIATTR_REGCOUNT
	.align		4
        /*0000*/ 	.byte	0x04, 0x2f
        /*0002*/ 	.short	(.L_1 - .L_0)
	.align		4
.L_0:
        /*0004*/ 	.word	index@(_Z13vecadd_kernelPfS_S_i)
        /*0008*/ 	.word	0x0000000c


	//----- nvinfo : EIATTR_FRAME_SIZE
	.align		4
.L_1:
        /*000c*/ 	.byte	0x04, 0x11
        /*000e*/ 	.short	(.L_3 - .L_2)
	.align		4
.L_2:
        /*0010*/ 	.word	index@(_Z13vecadd_kernelPfS_S_i)
        /*0014*/ 	.word	0x00000000


	//----- nvinfo : EIATTR_MIN_STACK_SIZE
	.align		4
.L_3:
        /*0018*/ 	.byte	0x04, 0x12
        /*001a*/ 	.short	(.L_5 - .L_4)
	.align		4
.L_4:
        /*001c*/ 	.word	index@(_Z13vecadd_kernelPfS_S_i)
        /*0020*/ 	.word	0x00000000
.L_5:


//--------------------- .nv.compat                --------------------------
	.section	.nv.compat,"",@"SHT_CUDA_COMPAT_INFO"
	.align	4
        /*0000*/ 	.byte	0x02, 0x09, 0x00, 0x00, 0x02, 0x02, 0x01, 0x00, 0x02, 0x05, 0x05, 0x00, 0x03, 0x07, 0x01, 0x01
        /*0010*/ 	.byte	0x02, 0x03, 0x00, 0x00, 0x02, 0x06, 0x01, 0x00, 0x04, 0x0b, 0x08, 0x00, 0x09, 0x00, 0x00, 0x00
        /*0020*/ 	.byte	0x00, 0x00, 0x00, 0x00


//--------------------- .nv.info._Z13vecadd_kernelPfS_S_i --------------------------
	.section	.nv.info._Z13vecadd_kernelPfS_S_i,"",@"SHT_CUDA_INFO"
	.sectionflags	@""
	.align	4


	//----- nvinfo : EIATTR_CUDA_API_VERSION
	.align		4
        /*0000*/ 	.byte	0x04, 0x37
        /*0002*/ 	.short	(.L_7 - .L_6)
.L_6:
        /*0004*/ 	.word	0x00000082


	//----- nvinfo : EIATTR_KPARAM_INFO
	.align		4
.L_7:
        /*0008*/ 	.byte	0x04, 0x17
        /*000a*/ 	.short	(.L_9 - .L_8)
.L_8:
        /*000c*/ 	.word	0x00000000
        /*0010*/ 	.short	0x0003
        /*0012*/ 	.short	0x0018
        /*0014*/ 	.byte	0x00, 0xf0, 0x11, 0x00


	//----- nvinfo : EIATTR_KPARAM_INFO
	.align		4
.L_9:
        /*0018*/ 	.byte	0x04, 0x17
        /*001a*/ 	.short	(.L_11 - .L_10)
.L_10:
        /*001c*/ 	.word	0x00000000
        /*0020*/ 	.short	0x0002
        /*0022*/ 	.short	0x0010
        /*0024*/ 	.byte	0x00, 0xf5, 0x21, 0x00


	//----- nvinfo : EIATTR_KPARAM_INFO
	.align		4
.L_11:
        /*0028*/ 	.byte	0x04, 0x17
        /*002a*/ 	.short	(.L_13 - .L_12)
.L_12:
        /*002c*/ 	.word	0x00000000
        /*0030*/ 	.short	0x0001
        /*0032*/ 	.short	0x0008
        /*0034*/ 	.byte	0x00, 0xf5, 0x21, 0x00


	//----- nvinfo : EIATTR_KPARAM_INFO
	.align		4
.L_13:
        /*0038*/ 	.byte	0x04, 0x17
        /*003a*/ 	.short	(.L_15 - .L_14)
.L_14:
        /*003c*/ 	.word	0x00000000
        /*0040*/ 	.short	0x0000
        /*0042*/ 	.short	0x0000
        /*0044*/ 	.byte	0x00, 0xf5, 0x21, 0x00


	//----- nvinfo : EIATTR_SPARSE_MMA_MASK
	.align		4
.L_15:
        /*0048*/ 	.byte	0x03, 0x50
        /*004a*/ 	.short	0x0000


	//----- nvinfo : EIATTR_MAXREG_COUNT
	.align		4
        /*004c*/ 	.byte	0x03, 0x1b
        /*004e*/ 	.short	0x00ff


	//----- nvinfo : EIATTR_MERCURY_ISA_VERSION
	.align		4
        /*0050*/ 	.byte	0x03, 0x5f
        /*0052*/ 	.short	0x0101


	//----- nvinfo : EIATTR_VRC_CTA_INIT_COUNT
	.align		4
        /*0054*/ 	.byte	0x02, 0x4a
	.zero		1
	.zero		1


	//----- nvinfo : EIATTR_EXIT_INSTR_OFFSETS
	.align		4
        /*0058*/ 	.byte	0x04, 0x1c
        /*005a*/ 	.short	(.L_17 - .L_16)


	//   ....[0]....
.L_16:
        /*005c*/ 	.word	0x00000070


	//   ....[1]....
        /*0060*/ 	.word	0x00000130


	//----- nvinfo : EIATTR_CBANK_PARAM_SIZE
	.align		4
.L_17:
        /*0064*/ 	.byte	0x03, 0x19
        /*0066*/ 	.short	0x001c


	//----- nvinfo : EIATTR_PARAM_CBANK
	.align		4
        /*0068*/ 	.byte	0x04, 0x0a
        /*006a*/ 	.short	(.L_19 - .L_18)
	.align		4
.L_18:
        /*006c*/ 	.word	index@(.nv.constant0._Z13vecadd_kernelPfS_S_i)
        /*0070*/ 	.short	0x0380
        /*0072*/ 	.short	0x001c


	//----- nvinfo : EIATTR_SW_WAR
	.align		4
.L_19:
        /*0074*/ 	.byte	0x04, 0x36
        /*0076*/ 	.short	(.L_21 - .L_20)
.L_20:
        /*0078*/ 	.word	0x00000008
.L_21:


//--------------------- .nv.callgraph             --------------------------
	.section	.nv.callgraph,"",@"SHT_CUDA_CALLGRAPH"
	.align	4
	.sectionentsize	8
	.align		4
        /*0000*/ 	.word	0x00000000
	.align		4
        /*0004*/ 	.word	0xffffffff
	.align		4
        /*0008*/ 	.word	0x00000000
	.align		4
        /*000c*/ 	.word	0xfffffffe
	.align		4
        /*0010*/ 	.word	0x00000000
	.align		4
        /*0014*/ 	.word	0xfffffffd
	.align		4
        /*0018*/ 	.word	0x00000000
	.align		4
        /*001c*/ 	.word	0xfffffffc


//--------------------- .text._Z13vecadd_kernelPfS_S_i --------------------------
	.section	.text._Z13vecadd_kernelPfS_S_i,"ax",@progbits
	.align	128
        .global         _Z13vecadd_kernelPfS_S_i
        .type           _Z13vecadd_kernelPfS_S_i,@function
        .size           _Z13vecadd_kernelPfS_S_i,(.L_x_1 - _Z13vecadd_kernelPfS_S_i)
        .other          _Z13vecadd_kernelPfS_S_i,@"STO_CUDA_ENTRY STV_DEFAULT"
_Z13vecadd_kernelPfS_S_i:
.text._Z13vecadd_kernelPfS_S_i:
[----:B------:R-:W-:Y:S01]  /*0000*/  LDC R1, c[0x0][0x37c] ;  /* 0x0000df00ff017b82 */ /* 0x000fe20000000800 */
[----:B------:R-:W0:Y:S07]  /*0010*/  S2R R0, SR_TID.X ;  /* 0x0000000000007919 */ /* 0x000e2e0000002100 */
[----:B------:R-:W0:Y:S01]  /*0020*/  S2UR UR4, SR_CTAID.X ;  /* 0x00000000000479c3 */ /* 0x000e220000002500 */
[----:B------:R-:W1:Y:S07]  /*0030*/  LDCU UR5, c[0x0][0x398] ;  /* 0x00007300ff0577ac */ /* 0x000e6e0008000800 */
[----:B------:R-:W0:Y:S02]  /*0040*/  LDC R9, c[0x0][0x360] ;  /* 0x0000d800ff097b82 */ /* 0x000e240000000800 */
[----:B0-----:R-:W-:-:S05]  /*0050*/  IMAD R9, R9, UR4, R0 ;  /* 0x0000000409097c24 */ /* 0x001fca000f8e0200 */
[----:B-1----:R-:W-:-:S13]  /*0060*/  ISETP.GE.AND P0, PT, R9, UR5, PT ;  /* 0x0000000509007c0c */ /* 0x002fda000bf06270 */
[----:B------:R-:W-:Y:S05]  /*0070*/  @P0 EXIT ;  /* 0x000000000000094d */ /* 0x000fea0003800000 */
[----:B------:R-:W0:Y:S01]  /*0080*/  LDC.64 R2, c[0x0][0x380] ;  /* 0x0000e000ff027b82 */ /* 0x000e220000000a00 */
[----:B------:R-:W1:Y:S07]  /*0090*/  LDCU.64 UR4, c[0x0][0x358] ;  /* 0x00006b00ff0477ac */ /* 0x000e6e0008000a00 */
[----:B------:R-:W2:Y:S08]  /*00a0*/  LDC.64 R4, c[0x0][0x388] ;  /* 0x0000e200ff047b82 */ /* 0x000eb00000000a00 */
[----:B------:R-:W3:Y:S01]  /*00b0*/  LDC.64 R6, c[0x0][0x390] ;  /* 0x0000e400ff067b82 */ /* 0x000ee20000000a00 */
[----:B0-----:R-:W-:-:S06]  /*00c0*/  IMAD.WIDE R2, R9, 0x4, R2 ;  /* 0x0000000409027825 */ /* 0x001fcc00078e0202 */
[----:B-1----:R-:W4:Y:S01]  /*00d0*/  LDG.E R2, desc[UR4][R2.64] ;  /* 0x0000000402027981 */ /* 0x002f22000c1e1900 */
[----:B--2---:R-:W-:-:S06]  /*00e0*/  IMAD.WIDE R4, R9, 0x4, R4 ;  /* 0x0000000409047825 */ /* 0x004fcc00078e0204 */
[----:B------:R-:W4:Y:S01]  /*00f0*/  LDG.E R5, desc[UR4][R4.64] ;  /* 0x0000000404057981 */ /* 0x000f22000c1e1900 */
[----:B---3--:R-:W-:-:S04]  /*0100*/  IMAD.WIDE R6, R9, 0x4, R6 ;  /* 0x0000000409067825 */ /* 0x008fc800078e0206 */
[----:B----4-:R-:W-:-:S05]  /*0110*/  FADD R9, R2, R5 ;  /* 0x0000000502097221 */ /* 0x010fca0000000000 */
[----:B------:R-:W-:Y:S01]  /*0120*/  STG.E desc[UR4][R6.64], R9 ;  /* 0x0000000906007986 */ /* 0x000fe2000c101904 */
[----:B------:R-:W-:Y:S05]  /*0130*/  EXIT ;  /* 0x000000000000794d */ /* 0x000fea0003800000 */
.L_x_0:
[----:B------:R-:W-:-:S00]  /*0140*/  BRA `(.L_x_0) ;  /* 0xfffffffc00fc7947 */ /* 0x000fc0000383ffff */
[----:B------:R-:W-:-:S00]  /*0150*/  NOP ;  /* 0x0000000000007918 */ /* 0x000fc00000000000 */
        /* <DEDUP_REMOVED lines=10> */
.L_x_1:


//--------------------- .nv.shared.reserved.0     --------------------------
	.section	.nv.shared.reserved.0,"aw",@nobits
	.weak		__nv_reservedSMEM_offset_0_alias
	.size		__nv_reservedSMEM_offset_0_alias, 0, 64
	.other		__nv_reservedSMEM_offset_0_alias,@"STO_CUDA_RESERVED_SHARED STV_DEFAULT"
__nv_reservedSMEM_offset_0_alias:
	.zero		0
	.zero		64


//--------------------- .nv.constant0._Z13vecadd_kernelPfS_S_i --------------------------
	.section	.nv.constant0._Z13vecadd_kernelPfS_S_i,"a",@progbits
	.sectionflags	@""
	.align	4
.nv.constant0._Z13vecadd_kernelPfS_S_i:
	.zero		924


//--------------------- SYMBOLS --------------------------

	.type		.nv.reservedSmem.offset0,@object
	.size		.nv.reservedSmem.offset0,0x4
